//
// Generated by NVIDIA NVVM Compiler
//
// Compiler Build ID: CL-36424714
// Cuda compilation tools, release 13.0, V13.0.88
// Based on NVVM 20.0.0
//

.version 9.0
.target sm_100
.address_size 64

	// .globl	_Z15KernelWeakTrainiiPidS_PbPd
.const .align 1 .b8 V[96];
.const .align 8 .b8 W[768];

.visible .entry _Z15KernelWeakTrainiiPidS_PbPd(
	.param .u32 _Z15KernelWeakTrainiiPidS_PbPd_param_0,
	.param .u32 _Z15KernelWeakTrainiiPidS_PbPd_param_1,
	.param .u64 .ptr .align 1 _Z15KernelWeakTrainiiPidS_PbPd_param_2,
	.param .f64 _Z15KernelWeakTrainiiPidS_PbPd_param_3,
	.param .u64 .ptr .align 1 _Z15KernelWeakTrainiiPidS_PbPd_param_4,
	.param .u64 .ptr .align 1 _Z15KernelWeakTrainiiPidS_PbPd_param_5,
	.param .u64 .ptr .align 1 _Z15KernelWeakTrainiiPidS_PbPd_param_6
)
{
	.reg .pred 	%p<29>;
	.reg .b16 	%rs<51>;
	.reg .b32 	%r<85>;
	.reg .b64 	%rd<86>;
	.reg .b64 	%fd<102>;

	ld.param.u32 	%r54, [_Z15KernelWeakTrainiiPidS_PbPd_param_1];
	ld.param.u64 	%rd8, [_Z15KernelWeakTrainiiPidS_PbPd_param_2];
	ld.param.f64 	%fd81, [_Z15KernelWeakTrainiiPidS_PbPd_param_3];
	ld.param.u64 	%rd9, [_Z15KernelWeakTrainiiPidS_PbPd_param_4];
	ld.param.u64 	%rd10, [_Z15KernelWeakTrainiiPidS_PbPd_param_5];
	ld.param.u64 	%rd11, [_Z15KernelWeakTrainiiPidS_PbPd_param_6];
	cvta.to.global.u64 	%rd1, %rd8;
	cvta.to.global.u64 	%rd12, %rd11;
	cvta.to.global.u64 	%rd13, %rd10;
	cvta.to.global.u64 	%rd14, %rd9;
	mov.u32 	%r56, %ctaid.x;
	mov.u32 	%r57, %ntid.x;
	mov.u32 	%r58, %tid.x;
	mad.lo.s32 	%r59, %r56, %r57, %r58;
	cvt.s64.s32 	%rd15, %r59;
	mul.wide.s32 	%rd16, %r59, 4;
	add.s64 	%rd2, %rd14, %rd16;
	mov.b32 	%r69, 0;
	st.global.u32 	[%rd2], %r69;
	add.s64 	%rd3, %rd13, %rd15;
	mov.b16 	%rs39, 1;
	st.global.u8 	[%rd3], %rs39;
	mul.wide.s32 	%rd17, %r59, 8;
	add.s64 	%rd4, %rd12, %rd17;
	mov.b64 	%rd18, 4910523509831470144;
	st.global.u64 	[%rd4], %rd18;
	mul.lo.s32 	%r76, %r54, %r59;
	setp.lt.s32 	%p1, %r54, 1;
	@%p1 bra 	$L__BB0_29;
	and.b32  	%r2, %r54, 3;
	setp.lt.u32 	%p2, %r54, 4;
	mov.b16 	%rs39, 1;
	mov.b32 	%r81, 0;
	mov.u32 	%r69, %r81;
	mov.f64 	%fd82, %fd81;
	@%p2 bra 	$L__BB0_16;
	and.b32  	%r81, %r54, 2147483644;
	neg.s32 	%r67, %r81;
	add.s64 	%rd5, %rd1, 8;
	mov.b16 	%rs39, 1;
	mov.b32 	%r69, 0;
	mov.b32 	%r66, 1;
	mov.u64 	%rd21, V;
	mov.u64 	%rd27, W;
	mov.f64 	%fd82, %fd81;
$L__BB0_3:
	.pragma "nounroll";
	add.s32 	%r9, %r66, -1;
	mul.wide.s32 	%rd19, %r76, 4;
	add.s64 	%rd6, %rd5, %rd19;
	ld.global.u32 	%r10, [%rd6+-8];
	cvt.s64.s32 	%rd20, %r10;
	add.s64 	%rd22, %rd21, %rd20;
	ld.const.u8 	%rs31, [%rd22];
	setp.eq.s16 	%p3, %rs31, 0;
	@%p3 bra 	$L__BB0_5;
	mul.wide.s32 	%rd23, %r10, 8;
	add.s64 	%rd25, %rd27, %rd23;
	ld.const.f64 	%fd50, [%rd25];
	sub.f64 	%fd83, %fd82, %fd50;
	setp.lt.f64 	%p4, %fd83, %fd81;
	selp.f64 	%fd84, %fd83, %fd81, %p4;
	selp.b16 	%rs40, 1, %rs39, %p4;
	selp.b32 	%r70, %r9, %r69, %p4;
	bra.uni 	$L__BB0_6;
$L__BB0_5:
	mul.wide.s32 	%rd26, %r10, 8;
	add.s64 	%rd28, %rd27, %rd26;
	ld.const.f64 	%fd51, [%rd28];
	add.f64 	%fd83, %fd82, %fd51;
	mov.f64 	%fd52, 0d3FF0000000000000;
	sub.f64 	%fd53, %fd52, %fd83;
	setp.lt.f64 	%p5, %fd53, %fd81;
	selp.f64 	%fd84, %fd53, %fd81, %p5;
	selp.b16 	%rs40, 0, %rs39, %p5;
	selp.b32 	%r70, %r9, %r69, %p5;
$L__BB0_6:
	add.s32 	%r14, %r66, 2;
	ld.global.u32 	%r15, [%rd6+-4];
	cvt.s64.s32 	%rd29, %r15;
	add.s64 	%rd31, %rd21, %rd29;
	ld.const.u8 	%rs32, [%rd31];
	setp.eq.s16 	%p6, %rs32, 0;
	@%p6 bra 	$L__BB0_8;
	mul.wide.s32 	%rd32, %r15, 8;
	add.s64 	%rd34, %rd27, %rd32;
	ld.const.f64 	%fd54, [%rd34];
	sub.f64 	%fd85, %fd83, %fd54;
	setp.lt.f64 	%p7, %fd85, %fd84;
	selp.f64 	%fd86, %fd85, %fd84, %p7;
	selp.b16 	%rs41, 1, %rs40, %p7;
	selp.b32 	%r71, %r66, %r70, %p7;
	bra.uni 	$L__BB0_9;
$L__BB0_8:
	mul.wide.s32 	%rd35, %r15, 8;
	add.s64 	%rd37, %rd27, %rd35;
	ld.const.f64 	%fd55, [%rd37];
	add.f64 	%fd85, %fd83, %fd55;
	mov.f64 	%fd56, 0d3FF0000000000000;
	sub.f64 	%fd57, %fd56, %fd85;
	setp.lt.f64 	%p8, %fd57, %fd84;
	selp.f64 	%fd86, %fd57, %fd84, %p8;
	selp.b16 	%rs41, 0, %rs40, %p8;
	selp.b32 	%r71, %r66, %r70, %p8;
$L__BB0_9:
	add.s32 	%r19, %r66, 1;
	ld.global.u32 	%r20, [%rd6];
	cvt.s64.s32 	%rd38, %r20;
	add.s64 	%rd40, %rd21, %rd38;
	ld.const.u8 	%rs33, [%rd40];
	setp.eq.s16 	%p9, %rs33, 0;
	@%p9 bra 	$L__BB0_11;
	mul.wide.s32 	%rd41, %r20, 8;
	add.s64 	%rd43, %rd27, %rd41;
	ld.const.f64 	%fd58, [%rd43];
	sub.f64 	%fd87, %fd85, %fd58;
	setp.lt.f64 	%p10, %fd87, %fd86;
	selp.f64 	%fd88, %fd87, %fd86, %p10;
	selp.b16 	%rs42, 1, %rs41, %p10;
	selp.b32 	%r72, %r19, %r71, %p10;
	bra.uni 	$L__BB0_12;
$L__BB0_11:
	mul.wide.s32 	%rd44, %r20, 8;
	add.s64 	%rd46, %rd27, %rd44;
	ld.const.f64 	%fd59, [%rd46];
	add.f64 	%fd87, %fd85, %fd59;
	mov.f64 	%fd60, 0d3FF0000000000000;
	sub.f64 	%fd61, %fd60, %fd87;
	setp.lt.f64 	%p11, %fd61, %fd86;
	selp.f64 	%fd88, %fd61, %fd86, %p11;
	selp.b16 	%rs42, 0, %rs41, %p11;
	selp.b32 	%r72, %r19, %r71, %p11;
$L__BB0_12:
	ld.global.u32 	%r24, [%rd6+4];
	cvt.s64.s32 	%rd47, %r24;
	add.s64 	%rd49, %rd21, %rd47;
	ld.const.u8 	%rs34, [%rd49];
	setp.eq.s16 	%p12, %rs34, 0;
	@%p12 bra 	$L__BB0_14;
	mul.wide.s32 	%rd50, %r24, 8;
	add.s64 	%rd52, %rd27, %rd50;
	ld.const.f64 	%fd62, [%rd52];
	sub.f64 	%fd82, %fd87, %fd62;
	setp.lt.f64 	%p13, %fd82, %fd88;
	selp.f64 	%fd81, %fd82, %fd88, %p13;
	selp.b16 	%rs39, 1, %rs42, %p13;
	selp.b32 	%r69, %r14, %r72, %p13;
	bra.uni 	$L__BB0_15;
$L__BB0_14:
	mul.wide.s32 	%rd53, %r24, 8;
	add.s64 	%rd55, %rd27, %rd53;
	ld.const.f64 	%fd63, [%rd55];
	add.f64 	%fd82, %fd87, %fd63;
	mov.f64 	%fd64, 0d3FF0000000000000;
	sub.f64 	%fd65, %fd64, %fd82;
	setp.lt.f64 	%p14, %fd65, %fd88;
	selp.f64 	%fd81, %fd65, %fd88, %p14;
	selp.b16 	%rs39, 0, %rs42, %p14;
	selp.b32 	%r69, %r14, %r72, %p14;
$L__BB0_15:
	add.s32 	%r76, %r76, 4;
	add.s32 	%r67, %r67, 4;
	add.s32 	%r66, %r66, 4;
	setp.ne.s32 	%p15, %r67, 0;
	@%p15 bra 	$L__BB0_3;
$L__BB0_16:
	setp.eq.s32 	%p16, %r2, 0;
	@%p16 bra 	$L__BB0_29;
	setp.eq.s32 	%p17, %r2, 1;
	@%p17 bra 	$L__BB0_25;
	mul.wide.s32 	%rd56, %r76, 4;
	add.s64 	%rd7, %rd1, %rd56;
	ld.global.u32 	%r35, [%rd7];
	cvt.s64.s32 	%rd57, %r35;
	mov.u64 	%rd58, V;
	add.s64 	%rd59, %rd58, %rd57;
	ld.const.u8 	%rs36, [%rd59];
	setp.eq.s16 	%p18, %rs36, 0;
	@%p18 bra 	$L__BB0_20;
	mul.wide.s32 	%rd60, %r35, 8;
	mov.u64 	%rd61, W;
	add.s64 	%rd62, %rd61, %rd60;
	ld.const.f64 	%fd67, [%rd62];
	sub.f64 	%fd94, %fd82, %fd67;
	setp.lt.f64 	%p19, %fd94, %fd81;
	selp.f64 	%fd95, %fd94, %fd81, %p19;
	selp.b16 	%rs46, 1, %rs39, %p19;
	selp.b32 	%r78, %r81, %r69, %p19;
	bra.uni 	$L__BB0_21;
$L__BB0_20:
	mul.wide.s32 	%rd63, %r35, 8;
	mov.u64 	%rd64, W;
	add.s64 	%rd65, %rd64, %rd63;
	ld.const.f64 	%fd68, [%rd65];
	add.f64 	%fd94, %fd82, %fd68;
	mov.f64 	%fd69, 0d3FF0000000000000;
	sub.f64 	%fd70, %fd69, %fd94;
	setp.lt.f64 	%p20, %fd70, %fd81;
	selp.f64 	%fd95, %fd70, %fd81, %p20;
	selp.b16 	%rs46, 0, %rs39, %p20;
	selp.b32 	%r78, %r81, %r69, %p20;
$L__BB0_21:
	add.s32 	%r39, %r81, 1;
	ld.global.u32 	%r40, [%rd7+4];
	cvt.s64.s32 	%rd66, %r40;
	add.s64 	%rd68, %rd58, %rd66;
	ld.const.u8 	%rs37, [%rd68];
	setp.eq.s16 	%p21, %rs37, 0;
	@%p21 bra 	$L__BB0_23;
	mul.wide.s32 	%rd69, %r40, 8;
	mov.u64 	%rd70, W;
	add.s64 	%rd71, %rd70, %rd69;
	ld.const.f64 	%fd71, [%rd71];
	sub.f64 	%fd82, %fd94, %fd71;
	setp.lt.f64 	%p22, %fd82, %fd95;
	selp.f64 	%fd81, %fd82, %fd95, %p22;
	selp.b16 	%rs39, 1, %rs46, %p22;
	selp.b32 	%r69, %r39, %r78, %p22;
	bra.uni 	$L__BB0_24;
$L__BB0_23:
	mul.wide.s32 	%rd72, %r40, 8;
	mov.u64 	%rd73, W;
	add.s64 	%rd74, %rd73, %rd72;
	ld.const.f64 	%fd72, [%rd74];
	add.f64 	%fd82, %fd94, %fd72;
	mov.f64 	%fd73, 0d3FF0000000000000;
	sub.f64 	%fd74, %fd73, %fd82;
	setp.lt.f64 	%p23, %fd74, %fd95;
	selp.f64 	%fd81, %fd74, %fd95, %p23;
	selp.b16 	%rs39, 0, %rs46, %p23;
	selp.b32 	%r69, %r39, %r78, %p23;
$L__BB0_24:
	add.s32 	%r76, %r76, 2;
	add.s32 	%r81, %r81, 2;
$L__BB0_25:
	and.b32  	%r65, %r54, 1;
	setp.eq.b32 	%p24, %r65, 1;
	not.pred 	%p25, %p24;
	@%p25 bra 	$L__BB0_29;
	mul.wide.s32 	%rd75, %r76, 4;
	add.s64 	%rd76, %rd1, %rd75;
	ld.global.u32 	%r50, [%rd76];
	cvt.s64.s32 	%rd77, %r50;
	mov.u64 	%rd78, V;
	add.s64 	%rd79, %rd78, %rd77;
	ld.const.u8 	%rs38, [%rd79];
	setp.eq.s16 	%p26, %rs38, 0;
	@%p26 bra 	$L__BB0_28;
	mul.wide.s32 	%rd80, %r50, 8;
	mov.u64 	%rd81, W;
	add.s64 	%rd82, %rd81, %rd80;
	ld.const.f64 	%fd75, [%rd82];
	sub.f64 	%fd76, %fd82, %fd75;
	setp.lt.f64 	%p27, %fd76, %fd81;
	selp.f64 	%fd81, %fd76, %fd81, %p27;
	selp.b16 	%rs39, 1, %rs39, %p27;
	selp.b32 	%r69, %r81, %r69, %p27;
	bra.uni 	$L__BB0_29;
$L__BB0_28:
	mul.wide.s32 	%rd83, %r50, 8;
	mov.u64 	%rd84, W;
	add.s64 	%rd85, %rd84, %rd83;
	ld.const.f64 	%fd77, [%rd85];
	add.f64 	%fd78, %fd82, %fd77;
	mov.f64 	%fd79, 0d3FF0000000000000;
	sub.f64 	%fd80, %fd79, %fd78;
	setp.lt.f64 	%p28, %fd80, %fd81;
	selp.f64 	%fd81, %fd80, %fd81, %p28;
	selp.b16 	%rs39, 0, %rs39, %p28;
	selp.b32 	%r69, %r81, %r69, %p28;
$L__BB0_29:
	st.global.u32 	[%rd2], %r69;
	st.global.u8 	[%rd3], %rs39;
	st.global.f64 	[%rd4], %fd81;
	ret;

}


// ===== COMPILED SASS (sm_100) =====

	.target	sm_100

	.elftype	@"ET_EXEC"


//--------------------- .note.nv.tkinfo           --------------------------
	.section	.note.nv.tkinfo,"",@"SHT_NOTE"
	.sectionflags	@"SHF_NOTE_NV_TKINFO"
	.tkinfo
        /*0018*/ 	.word	0x00000002
        /*0030*/ 	.string	""
        /*0030*/ 	.string	"ptxas"
        /*0030*/ 	.string	"Cuda compilation tools, release 13.0, V13.0.88"
        /*0030*/ 	.string	"Build cuda_13.0.r13.0/compiler.36424714_0"
        /*0030*/ 	.string	"-arch sm_100 -m 64 "



//--------------------- .note.nv.cuinfo           --------------------------
	.section	.note.nv.cuinfo,"",@"SHT_NOTE"
	.sectionflags	@"SHF_NOTE_NV_CUINFO"
        /*0018*/ 	.short	0x0002
        /*001a*/ 	.short	0x0064
        /*001c*/ 	.short	0x0082
	.zero		2


//--------------------- .nv.info                  --------------------------
	.section	.nv.info,"",@"SHT_CUDA_INFO"
	.align	4


	//----- nvinfo : EIATTR_REGCOUNT
	.align		4
        /*0000*/ 	.byte	0x04, 0x2f
        /*0002*/ 	.short	(.L_3 - .L_2)
	.align		4
.L_2:
        /*0004*/ 	.word	index@(_Z15KernelWeakTrainiiPidS_PbPd)
        /*0008*/ 	.word	0x00000020


	//----- nvinfo : EIATTR_FRAME_SIZE
	.align		4
.L_3:
        /*000c*/ 	.byte	0x04, 0x11
        /*000e*/ 	.short	(.L_5 - .L_4)
	.align		4
.L_4:
        /*0010*/ 	.word	index@(_Z15KernelWeakTrainiiPidS_PbPd)
        /*0014*/ 	.word	0x00000000


	//----- nvinfo : EIATTR_MIN_STACK_SIZE
	.align		4
.L_5:
        /*0018*/ 	.byte	0x04, 0x12
        /*001a*/ 	.short	(.L_7 - .L_6)
	.align		4
.L_6:
        /*001c*/ 	.word	index@(_Z15KernelWeakTrainiiPidS_PbPd)
        /*0020*/ 	.word	0x00000000
.L_7:


//--------------------- .nv.compat                --------------------------
	.section	.nv.compat,"",@"SHT_CUDA_COMPAT_INFO"
	.align	4
        /*0000*/ 	.byte	0x02, 0x09, 0x00, 0x00, 0x02, 0x02, 0x01, 0x00, 0x02, 0x05, 0x05, 0x00, 0x03, 0x07, 0x01, 0x01
        /*0010*/ 	.byte	0x02, 0x03, 0x00, 0x00, 0x02, 0x06, 0x01, 0x00, 0x04, 0x0b, 0x08, 0x00, 0x01, 0x00, 0x00, 0x00
        /*0020*/ 	.byte	0x00, 0x00, 0x00, 0x00


//--------------------- .nv.info._Z15KernelWeakTrainiiPidS_PbPd --------------------------
	.section	.nv.info._Z15KernelWeakTrainiiPidS_PbPd,"",@"SHT_CUDA_INFO"
	.sectionflags	@""
	.align	4


	//----- nvinfo : EIATTR_CUDA_API_VERSION
	.align		4
        /*0000*/ 	.byte	0x04, 0x37
        /*0002*/ 	.short	(.L_9 - .L_8)
.L_8:
        /*0004*/ 	.word	0x00000082


	//----- nvinfo : EIATTR_KPARAM_INFO
	.align		4
.L_9:
        /*0008*/ 	.byte	0x04, 0x17
        /*000a*/ 	.short	(.L_11 - .L_10)
.L_10:
        /*000c*/ 	.word	0x00000000
        /*0010*/ 	.short	0x0006
        /*0012*/ 	.short	0x0028
        /*0014*/ 	.byte	0x00, 0xf5, 0x21, 0x00


	//----- nvinfo : EIATTR_KPARAM_INFO
	.align		4
.L_11:
        /*0018*/ 	.byte	0x04, 0x17
        /*001a*/ 	.short	(.L_13 - .L_12)
.L_12:
        /*001c*/ 	.word	0x00000000
        /*0020*/ 	.short	0x0005
        /*0022*/ 	.short	0x0020
        /*0024*/ 	.byte	0x00, 0xf5, 0x21, 0x00


	//----- nvinfo : EIATTR_KPARAM_INFO
	.align		4
.L_13:
        /*0028*/ 	.byte	0x04, 0x17
        /*002a*/ 	.short	(.L_15 - .L_14)
.L_14:
        /*002c*/ 	.word	0x00000000
        /*0030*/ 	.short	0x0004
        /*0032*/ 	.short	0x0018
        /*0034*/ 	.byte	0x00, 0xf5, 0x21, 0x00


	//----- nvinfo : EIATTR_KPARAM_INFO
	.align		4
.L_15:
        /*0038*/ 	.byte	0x04, 0x17
        /*003a*/ 	.short	(.L_17 - .L_16)
.L_16:
        /*003c*/ 	.word	0x00000000
        /*0040*/ 	.short	0x0003
        /*0042*/ 	.short	0x0010
        /*0044*/ 	.byte	0x00, 0xf0, 0x21, 0x00


	//----- nvinfo : EIATTR_KPARAM_INFO
	.align		4
.L_17:
        /*0048*/ 	.byte	0x04, 0x17
        /*004a*/ 	.short	(.L_19 - .L_18)
.L_18:
        /*004c*/ 	.word	0x00000000
        /*0050*/ 	.short	0x0002
        /*0052*/ 	.short	0x0008
        /*0054*/ 	.byte	0x00, 0xf5, 0x21, 0x00


	//----- nvinfo : EIATTR_KPARAM_INFO
	.align		4
.L_19:
        /*0058*/ 	.byte	0x04, 0x17
        /*005a*/ 	.short	(.L_21 - .L_20)
.L_20:
        /*005c*/ 	.word	0x00000000
        /*0060*/ 	.short	0x0001
        /*0062*/ 	.short	0x0004
        /*0064*/ 	.byte	0x00, 0xf0, 0x11, 0x00


	//----- nvinfo : EIATTR_KPARAM_INFO
	.align		4
.L_21:
        /*0068*/ 	.byte	0x04, 0x17
        /*006a*/ 	.short	(.L_23 - .L_22)
.L_22:
        /*006c*/ 	.word	0x00000000
        /*0070*/ 	.short	0x0000
        /*0072*/ 	.short	0x0000
        /*0074*/ 	.byte	0x00, 0xf0, 0x11, 0x00


	//----- nvinfo : EIATTR_SPARSE_MMA_MASK
	.align		4
.L_23:
        /*0078*/ 	.byte	0x03, 0x50
        /*007a*/ 	.short	0x0000


	//----- nvinfo : EIATTR_MAXREG_COUNT
	.align		4
        /*007c*/ 	.byte	0x03, 0x1b
        /*007e*/ 	.short	0x00ff


	//----- nvinfo : EIATTR_MERCURY_ISA_VERSION
	.align		4
        /*0080*/ 	.byte	0x03, 0x5f
        /*0082*/ 	.short	0x0101


	//----- nvinfo : EIATTR_VRC_CTA_INIT_COUNT
	.align		4
        /*0084*/ 	.byte	0x02, 0x4a
	.zero		1
	.zero		1


	//----- nvinfo : EIATTR_EXIT_INSTR_OFFSETS
	.align		4
        /*0088*/ 	.byte	0x04, 0x1c
        /*008a*/ 	.short	(.L_25 - .L_24)


	//   ....[0]....
.L_24:
        /*008c*/ 	.word	0x00000ec0


	//----- nvinfo : EIATTR_CRS_STACK_SIZE
	.align		4
.L_25:
        /*0090*/ 	.byte	0x04, 0x1e
        /*0092*/ 	.short	(.L_27 - .L_26)
.L_26:
        /*0094*/ 	.word	0x00000000


	//----- nvinfo : EIATTR_CBANK_PARAM_SIZE
	.align		4
.L_27:
        /*0098*/ 	.byte	0x03, 0x19
        /*009a*/ 	.short	0x0030


	//----- nvinfo : EIATTR_PARAM_CBANK
	.align		4
        /*009c*/ 	.byte	0x04, 0x0a
        /*009e*/ 	.short	(.L_29 - .L_28)
	.align		4
.L_28:
        /*00a0*/ 	.word	index@(.nv.constant0._Z15KernelWeakTrainiiPidS_PbPd)
        /*00a4*/ 	.short	0x0380
        /*00a6*/ 	.short	0x0030


	//----- nvinfo : EIATTR_SW_WAR
	.align		4
.L_29:
        /*00a8*/ 	.byte	0x04, 0x36
        /*00aa*/ 	.short	(.L_31 - .L_30)
.L_30:
        /*00ac*/ 	.word	0x00000008
.L_31:


//--------------------- .nv.callgraph             --------------------------
	.section	.nv.callgraph,"",@"SHT_CUDA_CALLGRAPH"
	.align	4
	.sectionentsize	8
	.align		4
        /*0000*/ 	.word	0x00000000
	.align		4
        /*0004*/ 	.word	0xffffffff
	.align		4
        /*0008*/ 	.word	0x00000000
	.align		4
        /*000c*/ 	.word	0xfffffffe
	.align		4
        /*0010*/ 	.word	0x00000000
	.align		4
        /*0014*/ 	.word	0xfffffffd
	.align		4
        /*0018*/ 	.word	0x00000000
	.align		4
        /*001c*/ 	.word	0xfffffffc


//--------------------- .nv.constant3             --------------------------
	.section	.nv.constant3,"a",@progbits
	.align	8
.nv.constant3:
	.type		V,@object
	.size		V,(W - V)
V:
	.zero		96
	.type		W,@object
	.size		W,(.L_1 - W)
W:
	.zero		768
.L_1:


//--------------------- .text._Z15KernelWeakTrainiiPidS_PbPd --------------------------
	.section	.text._Z15KernelWeakTrainiiPidS_PbPd,"ax",@progbits
	.align	128
        .global         _Z15KernelWeakTrainiiPidS_PbPd
        .type           _Z15KernelWeakTrainiiPidS_PbPd,@function
        .size           _Z15KernelWeakTrainiiPidS_PbPd,(.L_x_13 - _Z15KernelWeakTrainiiPidS_PbPd)
        .other          _Z15KernelWeakTrainiiPidS_PbPd,@"STO_CUDA_ENTRY STV_DEFAULT"
_Z15KernelWeakTrainiiPidS_PbPd:
.text._Z15KernelWeakTrainiiPidS_PbPd:
[----:B------:R-:W-:Y:S01]  /*0000*/  LDC R1, c[0x0][0x37c] ;  /* 0x0000df00ff017b82 */ /* 0x000fe20000000800 */
[----:B------:R-:W0:Y:S07]  /*0010*/  S2R R0, SR_TID.X ;  /* 0x0000000000007919 */ /* 0x000e2e0000002100 */
[----:B------:R-:W0:Y:S01]  /*0020*/  S2UR UR4, SR_CTAID.X ;  /* 0x00000000000479c3 */ /* 0x000e220000002500 */
[----:B------:R-:W1:Y:S01]  /*0030*/  LDCU.64 UR6, c[0x0][0x3a0] ;  /* 0x00007400ff0677ac */ /* 0x000e620008000a00 */
[----:B------:R-:W-:-:S02]  /*0040*/  IMAD.MOV.U32 R12, RZ, RZ, 0x1 ;  /* 0x00000001ff0c7424 */ /* 0x000fc400078e00ff */
[----:B------:R-:W-:Y:S01]  /*0050*/  IMAD.MOV.U32 R4, RZ, RZ, 0x78b58c40 ;  /* 0x78b58c40ff047424 */ /* 0x000fe200078e00ff */
[----:B------:R-:W2:Y:S01]  /*0060*/  LDCU.64 UR10, c[0x0][0x358] ;  /* 0x00006b00ff0a77ac */ /* 0x000ea20008000a00 */
[----:B------:R-:W-:Y:S02]  /*0070*/  IMAD.MOV.U32 R5, RZ, RZ, 0x4425af1d ;  /* 0x4425af1dff057424 */ /* 0x000fe400078e00ff */
[----:B------:R-:W0:Y:S01]  /*0080*/  LDC R3, c[0x0][0x360] ;  /* 0x0000d800ff037b82 */ /* 0x000e220000000800 */
[----:B------:R-:W3:Y:S01]  /*0090*/  LDCU.64 UR12, c[0x0][0x390] ;  /* 0x00007200ff0c77ac */ /* 0x000ee20008000a00 */
[----:B------:R-:W-:-:S06]  /*00a0*/  IMAD.MOV.U32 R2, RZ, RZ, RZ ;  /* 0x000000ffff027224 */ /* 0x000fcc00078e00ff */
[----:B------:R-:W4:Y:S08]  /*00b0*/  LDC.64 R8, c[0x0][0x398] ;  /* 0x0000e600ff087b82 */ /* 0x000f300000000a00 */
[----:B------:R-:W5:Y:S01]  /*00c0*/  LDC.64 R6, c[0x0][0x3a8] ;  /* 0x0000ea00ff067b82 */ /* 0x000f620000000a00 */
[----:B---3--:R-:W-:Y:S02]  /*00d0*/  IMAD.U32 R20, RZ, RZ, UR12 ;  /* 0x0000000cff147e24 */ /* 0x008fe4000f8e00ff */
[----:B------:R-:W-:-:S02]  /*00e0*/  IMAD.U32 R21, RZ, RZ, UR13 ;  /* 0x0000000dff157e24 */ /* 0x000fc4000f8e00ff */
[----:B0-----:R-:W-:Y:S01]  /*00f0*/  IMAD R3, R3, UR4, R0 ;  /* 0x0000000403037c24 */ /* 0x001fe2000f8e0200 */
[----:B------:R-:W0:Y:S01]  /*0100*/  LDCU UR4, c[0x0][0x384] ;  /* 0x00007080ff0477ac */ /* 0x000e220008000800 */
[----:B------:R-:W-:-:S03]  /*0110*/  IMAD.MOV.U32 R0, RZ, RZ, 0x1 ;  /* 0x00000001ff007424 */ /* 0x000fc600078e00ff */
[C---:B-1----:R-:W-:Y:S01]  /*0120*/  IADD3 R10, P0, PT, R3.reuse, UR6, RZ ;  /* 0x00000006030a7c10 */ /* 0x042fe2000ff1e0ff */
[----:B----4-:R-:W-:-:S03]  /*0130*/  IMAD.WIDE R8, R3, 0x4, R8 ;  /* 0x0000000403087825 */ /* 0x010fc600078e0208 */
[C---:B------:R-:W-:Y:S02]  /*0140*/  LEA.HI.X.SX32 R11, R3.reuse, UR7, 0x1, P0 ;  /* 0x00000007030b7c11 */ /* 0x040fe400080f0eff */
[----:B--2---:R1:W-:Y:S01]  /*0150*/  STG.E desc[UR10][R8.64], RZ ;  /* 0x000000ff08007986 */ /* 0x0043e2000c10190a */
[----:B-----5:R-:W-:-:S03]  /*0160*/  IMAD.WIDE R6, R3, 0x8, R6 ;  /* 0x0000000803067825 */ /* 0x020fc600078e0206 */
[----:B------:R1:W-:Y:S01]  /*0170*/  STG.E.U8 desc[UR10][R10.64], R12 ;  /* 0x0000000c0a007986 */ /* 0x0003e2000c10110a */
[----:B0-----:R-:W-:-:S03]  /*0180*/  UISETP.GE.AND UP0, UPT, UR4, 0x1, UPT ;  /* 0x000000010400788c */ /* 0x001fc6000bf06270 */
[----:B------:R1:W-:Y:S06]  /*0190*/  STG.E.64 desc[UR10][R6.64], R4 ;  /* 0x0000000406007986 */ /* 0x0003ec000c101b0a */
[----:B------:R-:W-:Y:S05]  /*01a0*/  BRA.U !UP0, `(.L_x_0) ;  /* 0x0000000d08387547 */ /* 0x000fea000b800000 */
[----:B------:R-:W-:Y:S02]  /*01b0*/  UISETP.GE.U32.AND UP0, UPT, UR4, 0x4, UPT ;  /* 0x000000040400788c */ /* 0x000fe4000bf06070 */
[----:B------:R-:W-:Y:S01]  /*01c0*/  IMAD R3, R3, UR4, RZ ;  /* 0x0000000403037c24 */ /* 0x000fe2000f8e02ff */
[----:B------:R-:W-:Y:S01]  /*01d0*/  ULOP3.LUT UR8, UR4, 0x3, URZ, 0xc0, !UPT ;  /* 0x0000000304087892 */ /* 0x000fe2000f8ec0ff */
[----:B------:R-:W-:Y:S02]  /*01e0*/  IMAD.MOV.U32 R0, RZ, RZ, 0x1 ;  /* 0x00000001ff007424 */ /* 0x000fe400078e00ff */
[----:B-1----:R-:W-:Y:S02]  /*01f0*/  IMAD.MOV.U32 R5, RZ, RZ, RZ ;  /* 0x000000ffff057224 */ /* 0x002fe400078e00ff */
[----:B------:R-:W-:Y:S02]  /*0200*/  IMAD.MOV.U32 R2, RZ, RZ, RZ ;  /* 0x000000ffff027224 */ /* 0x000fe400078e00ff */
[----:B------:R-:W-:-:S02]  /*0210*/  IMAD.U32 R14, RZ, RZ, UR12 ;  /* 0x0000000cff0e7e24 */ /* 0x000fc4000f8e00ff */
[----:B------:R-:W-:Y:S01]  /*0220*/  IMAD.U32 R15, RZ, RZ, UR13 ;  /* 0x0000000dff0f7e24 */ /* 0x000fe2000f8e00ff */
[----:B------:R-:W-:Y:S06]  /*0230*/  BRA.U !UP0, `(.L_x_1) ;  /* 0x0000000508b07547 */ /* 0x000fec000b800000 */
[----:B------:R-:W0:Y:S01]  /*0240*/  LDCU.64 UR6, c[0x0][0x388] ;  /* 0x00007100ff0677ac */ /* 0x000e220008000a00 */
[----:B------:R-:W-:Y:S02]  /*0250*/  IMAD.MOV.U32 R0, RZ, RZ, 0x1 ;  /* 0x00000001ff007424 */ /* 0x000fe400078e00ff */
[----:B------:R-:W-:Y:S01]  /*0260*/  IMAD.MOV.U32 R2, RZ, RZ, RZ ;  /* 0x000000ffff027224 */ /* 0x000fe200078e00ff */
[----:B------:R-:W-:Y:S01]  /*0270*/  ULOP3.LUT UR4, UR4, 0x7ffffffc, URZ, 0xc0, !UPT ;  /* 0x7ffffffc04047892 */ /* 0x000fe2000f8ec0ff */
[----:B------:R-:W-:Y:S02]  /*0280*/  IMAD.MOV.U32 R4, RZ, RZ, 0x1 ;  /* 0x00000001ff047424 */ /* 0x000fe400078e00ff */
[----:B------:R-:W-:Y:S01]  /*0290*/  IMAD.U32 R14, RZ, RZ, UR12 ;  /* 0x0000000cff0e7e24 */ /* 0x000fe2000f8e00ff */
[----:B------:R-:W-:Y:S01]  /*02a0*/  UIADD3 UR9, UPT, UPT, -UR4, URZ, URZ ;  /* 0x000000ff04097290 */ /* 0x000fe2000fffe1ff */
[----:B------:R-:W-:Y:S02]  /*02b0*/  IMAD.U32 R15, RZ, RZ, UR13 ;  /* 0x0000000dff0f7e24 */ /* 0x000fe4000f8e00ff */
[----:B------:R-:W-:Y:S01]  /*02c0*/  IMAD.U32 R5, RZ, RZ, UR4 ;  /* 0x00000004ff057e24 */ /* 0x000fe2000f8e00ff */
[----:B0-----:R-:W-:-:S04]  /*02d0*/  UIADD3 UR5, UP0, UPT, UR6, 0x8, URZ ;  /* 0x0000000806057890 */ /* 0x001fc8000ff1e0ff */
[----:B------:R-:W-:-:S12]  /*02e0*/  UIADD3.X UR6, UPT, UPT, URZ, UR7, URZ, UP0, !UPT ;  /* 0x00000007ff067290 */ /* 0x000fd800087fe4ff */
.L_x_5:
[----:B------:R-:W-:Y:S02]  /*02f0*/  IMAD.U32 R12, RZ, RZ, UR5 ;  /* 0x00000005ff0c7e24 */ /* 0x000fe4000f8e00ff */
[----:B------:R-:W-:Y:S02]  /*0300*/  IMAD.U32 R13, RZ, RZ, UR6 ;  /* 0x00000006ff0d7e24 */ /* 0x000fe4000f8e00ff */
[----:B------:R-:W-:-:S05]  /*0310*/  IMAD.WIDE R28, R3, 0x4, R12 ;  /* 0x00000004031c7825 */ /* 0x000fca00078e020c */
[----:B------:R-:W2:Y:S04]  /*0320*/  LDG.E R23, desc[UR10][R28.64+-0x8] ;  /* 0xfffff80a1c177981 */ /* 0x000ea8000c1e1900 */
[----:B------:R-:W3:Y:S04]  /*0330*/  LDG.E R25, desc[UR10][R28.64+-0x4] ;  /* 0xfffffc0a1c197981 */ /* 0x000ee8000c1e1900 */
[----:B------:R-:W4:Y:S04]  /*0340*/  LDG.E R26, desc[UR10][R28.64] ;  /* 0x0000000a1c1a7981 */ /* 0x000f28000c1e1900 */
[----:B------:R4:W5:Y:S01]  /*0350*/  LDG.E R24, desc[UR10][R28.64+0x4] ;  /* 0x0000040a1c187981 */ /* 0x000962000c1e1900 */
[----:B------:R-:W-:Y:S01]  /*0360*/  UMOV UR4, 0x60 ;  /* 0x0000006000047882 */ /* 0x000fe20000000000 */
[----:B------:R-:W-:Y:S01]  /*0370*/  UIADD3 UR9, UPT, UPT, UR9, 0x4, URZ ;  /* 0x0000000409097890 */ /* 0x000fe2000fffe0ff */
[----:B------:R-:W-:Y:S03]  /*0380*/  BSSY.RECONVERGENT B0, `(.L_x_2) ;  /* 0x0000054000007945 */ /* 0x000fe60003800200 */
[----:B------:R-:W-:Y:S01]  /*0390*/  UISETP.NE.AND UP0, UPT, UR9, URZ, UPT ;  /* 0x000000ff0900728c */ /* 0x000fe2000bf05270 */
[----:B--2---:R-:W0:Y:S01]  /*03a0*/  LDC.U8 R12, c[0x3][R23] ;  /* 0x00c00000170c7b82 */ /* 0x004e220000000000 */
[----:B------:R-:W-:-:S07]  /*03b0*/  LEA R27, R23, UR4, 0x3 ;  /* 0x00000004171b7c11 */ /* 0x000fce000f8e18ff */
[----:B------:R1:W2:Y:S01]  /*03c0*/  LDC.64 R18, c[0x3][R27] ;  /* 0x00c000001b127b82 */ /* 0x0002a20000000a00 */
[----:B----4-:R-:W-:-:S07]  /*03d0*/  LEA R28, R26, UR4, 0x3 ;  /* 0x000000041a1c7c11 */ /* 0x010fce000f8e18ff */
[----:B---3--:R3:W4:Y:S01]  /*03e0*/  LDC.U8 R22, c[0x3][R25] ;  /* 0x00c0000019167b82 */ /* 0x0087220000000000 */
[----:B-1----:R-:W-:Y:S01]  /*03f0*/  VIADD R27, R4, 0xffffffff ;  /* 0xffffffff041b7836 */ /* 0x002fe20000000000 */
[----:B---3--:R-:W-:Y:S02]  /*0400*/  LEA R25, R25, UR4, 0x3 ;  /* 0x0000000419197c11 */ /* 0x008fe4000f8e18ff */
[----:B0-----:R-:W-:-:S13]  /*0410*/  ISETP.NE.AND P0, PT, R12, RZ, PT ;  /* 0x000000ff0c00720c */ /* 0x001fda0003f05270 */
[----:B--2---:R-:W-:Y:S01]  /*0420*/  @P0 DADD R16, -R18, R14 ;  /* 0x0000000012100229 */ /* 0x004fe2000000010e */
[----:B----4-:R-:W-:-:S07]  /*0430*/  ISETP.NE.AND P2, PT, R22, RZ, PT ;  /* 0x000000ff1600720c */ /* 0x010fce0003f45270 */
[----:B------:R-:W-:-:S06]  /*0440*/  @P0 DSETP.GEU.AND P6, PT, R16, R20, PT ;  /* 0x000000141000022a */ /* 0x000fcc0003fce000 */
[----:B------:R-:W-:Y:S02]  /*0450*/  @P0 FSEL R12, R16, R20, !P6 ;  /* 0x00000014100c0208 */ /* 0x000fe40007000000 */
[----:B------:R-:W-:Y:S01]  /*0460*/  @P0 FSEL R13, R17, R21, !P6 ;  /* 0x00000015110d0208 */ /* 0x000fe20007000000 */
[----:B------:R-:W-:Y:S01]  /*0470*/  @!P0 DADD R16, R18, R14 ;  /* 0x0000000012108229 */ /* 0x000fe2000000000e */
[----:B------:R0:W1:Y:S07]  /*0480*/  LDC.64 R18, c[0x3][R25] ;  /* 0x00c0000019127b82 */ /* 0x00006e0000000a00 */
[----:B------:R-:W-:Y:S01]  /*0490*/  @!P0 DADD R14, -R16, 1 ;  /* 0x3ff00000100e8429 */ /* 0x000fe20000000100 */
[----:B0-----:R-:W0:Y:S07]  /*04a0*/  LDC.U8 R25, c[0x3][R26] ;  /* 0x00c000001a197b82 */ /* 0x001e2e0000000000 */
[----:B------:R-:W-:-:S06]  /*04b0*/  @!P0 DSETP.GEU.AND P1, PT, R14, R20, PT ;  /* 0x000000140e00822a */ /* 0x000fcc0003f2e000 */
[----:B------:R-:W-:Y:S02]  /*04c0*/  @!P0 FSEL R14, R14, R20, !P1 ;  /* 0x000000140e0e8208 */ /* 0x000fe40004800000 */
[----:B------:R-:W-:Y:S02]  /*04d0*/  @!P0 FSEL R15, R15, R21, !P1 ;  /* 0x000000150f0f8208 */ /* 0x000fe40004800000 */
[----:B------:R-:W2:Y:S01]  /*04e0*/  LDC.64 R20, c[0x3][R28] ;  /* 0x00c000001c147b82 */ /* 0x000ea20000000a00 */
[----:B------:R-:W-:Y:S02]  /*04f0*/  @!P0 IMAD.MOV.U32 R12, RZ, RZ, R14 ;  /* 0x000000ffff0c8224 */ /* 0x000fe400078e000e */
[----:B------:R-:W-:Y:S01]  /*0500*/  @!P0 IMAD.MOV.U32 R13, RZ, RZ, R15 ;  /* 0x000000ffff0d8224 */ /* 0x000fe200078e000f */
[----:B-1----:R-:W-:-:S08]  /*0510*/  @P2 DADD R22, -R18, R16 ;  /* 0x0000000012162229 */ /* 0x002fd00000000110 */
[----:B------:R-:W-:Y:S01]  /*0520*/  @P2 DSETP.GEU.AND P3, PT, R22, R12, PT ;  /* 0x0000000c1600222a */ /* 0x000fe20003f6e000 */
[----:B0-----:R-:W-:Y:S02]  /*0530*/  ISETP.NE.AND P4, PT, R25, RZ, PT ;  /* 0x000000ff1900720c */ /* 0x001fe40003f85270 */
[CC--:B------:R-:W-:Y:S02]  /*0540*/  @P0 SEL R25, R27.reuse, R2.reuse, !P6 ;  /* 0x000000021b190207 */ /* 0x0c0fe40007000000 */
[----:B------:R-:W-:Y:S02]  /*0550*/  @!P0 SEL R25, R27, R2, !P1 ;  /* 0x000000021b198207 */ /* 0x000fe40004800000 */
[----:B------:R-:W-:Y:S02]  /*0560*/  @P2 FSEL R14, R22, R12, !P3 ;  /* 0x0000000c160e2208 */ /* 0x000fe40005800000 */
[----:B------:R-:W-:Y:S01]  /*0570*/  @P2 FSEL R15, R23, R13, !P3 ;  /* 0x0000000d170f2208 */ /* 0x000fe20005800000 */
[----:B------:R-:W-:Y:S01]  /*0580*/  @!P2 DADD R22, R18, R16 ;  /* 0x000000001216a229 */ /* 0x000fe20000000010 */
[----:B-----5:R-:W0:Y:S01]  /*0590*/  LDC.U8 R18, c[0x3][R24] ;  /* 0x00c0000018127b82 */ /* 0x020e220000000000 */
[----:B------:R-:W-:-:S02]  /*05a0*/  @P0 SEL R19, R0, 0x1, P6 ;  /* 0x0000000100130807 */ /* 0x000fc40003000000 */
[----:B------:R-:W-:-:S04]  /*05b0*/  @!P0 SEL R19, R0, RZ, P1 ;  /* 0x000000ff00138207 */ /* 0x000fc80000800000 */
[----:B------:R-:W-:-:S08]  /*05c0*/  @!P2 DADD R16, -R22, 1 ;  /* 0x3ff000001610a429 */ /* 0x000fd00000000100 */
[----:B------:R-:W-:-:S06]  /*05d0*/  @!P2 DSETP.GEU.AND P5, PT, R16, R12, PT ;  /* 0x0000000c1000a22a */ /* 0x000fcc0003fae000 */
[----:B------:R-:W-:Y:S02]  /*05e0*/  @!P2 FSEL R12, R16, R12, !P5 ;  /* 0x0000000c100ca208 */ /* 0x000fe40006800000 */
[----:B------:R-:W-:Y:S01]  /*05f0*/  @!P2 FSEL R13, R17, R13, !P5 ;  /* 0x0000000d110da208 */ /* 0x000fe20006800000 */
[----:B--2---:R-:W-:Y:S02]  /*0600*/  @P4 DADD R16, -R20, R22 ;  /* 0x0000000014104229 */ /* 0x004fe40000000116 */
[----:B------:R-:W-:Y:S02]  /*0610*/  @!P2 IMAD.MOV.U32 R14, RZ, RZ, R12 ;  /* 0x000000ffff0ea224 */ /* 0x000fe400078e000c */
[----:B------:R-:W-:-:S06]  /*0620*/  @!P2 IMAD.MOV.U32 R15, RZ, RZ, R13 ;  /* 0x000000ffff0fa224 */ /* 0x000fcc00078e000d */
[----:B------:R-:W-:-:S06]  /*0630*/  @P4 DSETP.GEU.AND P6, PT, R16, R14, PT ;  /* 0x0000000e1000422a */ /* 0x000fcc0003fce000 */
[----:B------:R-:W-:Y:S02]  /*0640*/  @P4 FSEL R12, R16, R14, !P6 ;  /* 0x0000000e100c4208 */ /* 0x000fe40007000000 */
[----:B------:R-:W-:Y:S01]  /*0650*/  @P4 FSEL R13, R17, R15, !P6 ;  /* 0x0000000f110d4208 */ /* 0x000fe20007000000 */
[----:B------:R-:W-:Y:S01]  /*0660*/  @!P4 DADD R16, R20, R22 ;  /* 0x000000001410c229 */ /* 0x000fe20000000016 */
[C---:B------:R-:W-:Y:S02]  /*0670*/  @P2 SEL R23, R19.reuse, 0x1, P3 ;  /* 0x0000000113172807 */ /* 0x040fe40001800000 */
[----:B------:R-:W-:Y:S01]  /*0680*/  @!P2 SEL R23, R19, RZ, P5 ;  /* 0x000000ff1317a207 */ /* 0x000fe20002800000 */
[----:B------:R-:W-:Y:S01]  /*0690*/  VIADD R19, R4, 0x1 ;  /* 0x0000000104137836 */ /* 0x000fe20000000000 */
[----:B0-----:R-:W-:-:S03]  /*06a0*/  ISETP.NE.AND P1, PT, R18, RZ, PT ;  /* 0x000000ff1200720c */ /* 0x001fc60003f25270 */
[----:B------:R-:W-:Y:S01]  /*06b0*/  @!P4 DADD R20, -R16, 1 ;  /* 0x3ff000001014c429 */ /* 0x000fe20000000100 */
[CC--:B------:R-:W-:Y:S02]  /*06c0*/  @P2 SEL R22, R4.reuse, R25.reuse, !P3 ;  /* 0x0000001904162207 */ /* 0x0c0fe40005800000 */
[----:B------:R-:W-:Y:S02]  /*06d0*/  @!P2 SEL R22, R4, R25, !P5 ;  /* 0x000000190416a207 */ /* 0x000fe40006800000 */
[----:B------:R-:W-:Y:S02]  /*06e0*/  @P4 SEL R0, R23, 0x1, P6 ;  /* 0x0000000117004807 */ /* 0x000fe40003000000 */
[----:B------:R-:W-:Y:S01]  /*06f0*/  @P4 SEL R2, R19, R22, !P6 ;  /* 0x0000001613024207 */ /* 0x000fe20007000000 */
[----:B------:R-:W-:-:S06]  /*0700*/  @!P4 DSETP.GEU.AND P0, PT, R20, R14, PT ;  /* 0x0000000e1400c22a */ /* 0x000fcc0003f0e000 */
[----:B------:R-:W-:Y:S02]  /*0710*/  @!P4 FSEL R14, R20, R14, !P0 ;  /* 0x0000000e140ec208 */ /* 0x000fe40004000000 */
[----:B------:R-:W-:Y:S02]  /*0720*/  @!P4 FSEL R15, R21, R15, !P0 ;  /* 0x0000000f150fc208 */ /* 0x000fe40004000000 */
[----:B------:R-:W-:Y:S01]  /*0730*/  @!P4 SEL R23, R23, RZ, P0 ;  /* 0x000000ff1717c207 */ /* 0x000fe20000000000 */
[----:B------:R-:W-:Y:S01]  /*0740*/  @!P4 IMAD.MOV.U32 R12, RZ, RZ, R14 ;  /* 0x000000ffff0cc224 */ /* 0x000fe200078e000e */
[----:B------:R-:W-:Y:S01]  /*0750*/  @!P4 SEL R2, R19, R22, !P0 ;  /* 0x000000161302c207 */ /* 0x000fe20004000000 */
[----:B------:R-:W-:Y:S01]  /*0760*/  VIADD R19, R4, 0x2 ;  /* 0x0000000204137836 */ /* 0x000fe20000000000 */
[----:B------:R-:W-:Y:S01]  /*0770*/  @!P4 PRMT R0, R23, 0x7610, R0 ;  /* 0x000076101700c816 */ /* 0x000fe20000000000 */
[----:B------:R-:W-:Y:S01]  /*0780*/  @!P4 IMAD.MOV.U32 R13, RZ, RZ, R15 ;  /* 0x000000ffff0dc224 */ /* 0x000fe200078e000f */
[----:B------:R-:W-:Y:S06]  /*0790*/  @!P1 BRA `(.L_x_3) ;  /* 0x0000000000249947 */ /* 0x000fec0003800000 */
[----:B------:R-:W-:-:S04]  /*07a0*/  LEA R24, R24, UR4, 0x3 ;  /* 0x0000000418187c11 */ /* 0x000fc8000f8e18ff */
[----:B------:R-:W0:Y:S02]  /*07b0*/  LDC.64 R14, c[0x3][R24] ;  /* 0x00c00000180e7b82 */ /* 0x000e240000000a00 */
[----:B0-----:R-:W-:-:S08]  /*07c0*/  DADD R14, -R14, R16 ;  /* 0x000000000e0e7229 */ /* 0x001fd00000000110 */
[----:B------:R-:W-:-:S06]  /*07d0*/  DSETP.GEU.AND P0, PT, R14, R12, PT ;  /* 0x0000000c0e00722a */ /* 0x000fcc0003f0e000 */
[----:B------:R-:W-:Y:S02]  /*07e0*/  FSEL R20, R14, R12, !P0 ;  /* 0x0000000c0e147208 */ /* 0x000fe40004000000 */
[----:B------:R-:W-:Y:S02]  /*07f0*/  FSEL R21, R15, R13, !P0 ;  /* 0x0000000d0f157208 */ /* 0x000fe40004000000 */
[----:B------:R-:W-:Y:S02]  /*0800*/  SEL R0, R0, 0x1, P0 ;  /* 0x0000000100007807 */ /* 0x000fe40000000000 */
[----:B------:R-:W-:Y:S01]  /*0810*/  SEL R2, R19, R2, !P0 ;  /* 0x0000000213027207 */ /* 0x000fe20004000000 */
[----:B------:R-:W-:Y:S06]  /*0820*/  BRA `(.L_x_4) ;  /* 0x0000000000247947 */ /* 0x000fec0003800000 */
.L_x_3:
[----:B------:R-:W-:-:S04]  /*0830*/  LEA R24, R24, UR4, 0x3 ;  /* 0x0000000418187c11 */ /* 0x000fc8000f8e18ff */
[----:B------:R-:W0:Y:S02]  /*0840*/  LDC.64 R14, c[0x3][R24] ;  /* 0x00c00000180e7b82 */ /* 0x000e240000000a00 */
[----:B0-----:R-:W-:-:S08]  /*0850*/  DADD R14, R14, R16 ;  /* 0x000000000e0e7229 */ /* 0x001fd00000000010 */
[----:B------:R-:W-:-:S08]  /*0860*/  DADD R16, -R14, 1 ;  /* 0x3ff000000e107429 */ /* 0x000fd00000000100 */
[----:B------:R-:W-:-:S06]  /*0870*/  DSETP.GEU.AND P0, PT, R16, R12, PT ;  /* 0x0000000c1000722a */ /* 0x000fcc0003f0e000 */
[----:B------:R-:W-:Y:S02]  /*0880*/  SEL R0, R0, RZ, P0 ;  /* 0x000000ff00007207 */ /* 0x000fe40000000000 */
[----:B------:R-:W-:Y:S02]  /*0890*/  FSEL R20, R16, R12, !P0 ;  /* 0x0000000c10147208 */ /* 0x000fe40004000000 */
[----:B------:R-:W-:Y:S02]  /*08a0*/  FSEL R21, R17, R13, !P0 ;  /* 0x0000000d11157208 */ /* 0x000fe40004000000 */
[----:B------:R-:W-:-:S07]  /*08b0*/  SEL R2, R19, R2, !P0 ;  /* 0x0000000213027207 */ /* 0x000fce0004000000 */
.L_x_4:
[----:B------:R-:W-:Y:S05]  /*08c0*/  BSYNC.RECONVERGENT B0 ;  /* 0x0000000000007941 */ /* 0x000fea0003800200 */
.L_x_2:
[----:B------:R-:W-:Y:S02]  /*08d0*/  VIADD R3, R3, 0x4 ;  /* 0x0000000403037836 */ /* 0x000fe40000000000 */
[----:B------:R-:W-:Y:S01]  /*08e0*/  VIADD R4, R4, 0x4 ;  /* 0x0000000404047836 */ /* 0x000fe20000000000 */
[----:B------:R-:W-:Y:S06]  /*08f0*/  BRA.U UP0, `(.L_x_5) ;  /* 0xfffffff9007c7547 */ /* 0x000fec000b83ffff */
.L_x_1:
[----:B------:R-:W-:-:S09]  /*0900*/  UISETP.NE.AND UP0, UPT, UR8, URZ, UPT ;  /* 0x000000ff0800728c */ /* 0x000fd2000bf05270 */
[----:B------:R-:W-:Y:S05]  /*0910*/  BRA.U !UP0, `(.L_x_0) ;  /* 0x00000005085c7547 */ /* 0x000fea000b800000 */
[----:B------:R-:W-:-:S09]  /*0920*/  UISETP.NE.AND UP0, UPT, UR8, 0x1, UPT ;  /* 0x000000010800788c */ /* 0x000fd2000bf05270 */
[----:B------:R-:W-:Y:S05]  /*0930*/  BRA.U !UP0, `(.L_x_6) ;  /* 0x0000000108d47547 */ /* 0x000fea000b800000 */
[----:B------:R-:W0:Y:S02]  /*0940*/  LDC.64 R12, c[0x0][0x388] ;  /* 0x0000e200ff0c7b82 */ /* 0x000e240000000a00 */
[----:B0-----:R-:W-:-:S05]  /*0950*/  IMAD.WIDE R24, R3, 0x4, R12 ;  /* 0x0000000403187825 */ /* 0x001fca00078e020c */
[----:B------:R-:W2:Y:S04]  /*0960*/  LDG.E R26, desc[UR10][R24.64] ;  /* 0x0000000a181a7981 */ /* 0x000ea8000c1e1900 */
[----:B------:R-:W3:Y:S01]  /*0970*/  LDG.E R19, desc[UR10][R24.64+0x4] ;  /* 0x0000040a18137981 */ /* 0x000ee2000c1e1900 */
[----:B------:R-:W-:Y:S01]  /*0980*/  UMOV UR4, 0x60 ;  /* 0x0000006000047882 */ /* 0x000fe20000000000 */
[----:B------:R-:W-:Y:S01]  /*0990*/  BSSY.RECONVERGENT B0, `(.L_x_7) ;  /* 0x000002d000007945 */ /* 0x000fe20003800200 */
[----:B--2---:R-:W0:Y:S01]  /*09a0*/  LDC.U8 R4, c[0x3][R26] ;  /* 0x00c000001a047b82 */ /* 0x004e220000000000 */
[----:B------:R-:W-:-:S07]  /*09b0*/  LEA R22, R26, UR4, 0x3 ;  /* 0x000000041a167c11 */ /* 0x000fce000f8e18ff */
[----:B------:R-:W1:Y:S08]  /*09c0*/  LDC.64 R22, c[0x3][R22] ;  /* 0x00c0000016167b82 */ /* 0x000e700000000a00 */
[----:B---3--:R-:W2:Y:S01]  /*09d0*/  LDC.U8 R18, c[0x3][R19] ;  /* 0x00c0000013127b82 */ /* 0x008ea20000000000 */
[----:B0-----:R-:W-:-:S13]  /*09e0*/  ISETP.NE.AND P2, PT, R4, RZ, PT ;  /* 0x000000ff0400720c */ /* 0x001fda0003f45270 */
[----:B-1----:R-:W-:Y:S01]  /*09f0*/  @P2 DADD R12, R14, -R22 ;  /* 0x000000000e0c2229 */ /* 0x002fe20000000816 */
[----:B--2---:R-:W-:-:S07]  /*0a00*/  ISETP.NE.AND P3, PT, R18, RZ, PT ;  /* 0x000000ff1200720c */ /* 0x004fce0003f65270 */
[----:B------:R-:W-:-:S06]  /*0a10*/  @P2 DSETP.GEU.AND P0, PT, R12, R20, PT ;  /* 0x000000140c00222a */ /* 0x000fcc0003f0e000 */
[----:B------:R-:W-:Y:S02]  /*0a20*/  @P2 FSEL R16, R12, R20, !P0 ;  /* 0x000000140c102208 */ /* 0x000fe40004000000 */
[----:B------:R-:W-:Y:S01]  /*0a30*/  @P2 FSEL R17, R13, R21, !P0 ;  /* 0x000000150d112208 */ /* 0x000fe20004000000 */
[----:B------:R-:W-:Y:S01]  /*0a40*/  @!P2 DADD R12, R14, R22 ;  /* 0x000000000e0ca229 */ /* 0x000fe20000000016 */
[----:B------:R-:W-:Y:S02]  /*0a50*/  @P2 SEL R4, R0, 0x1, P0 ;  /* 0x0000000100042807 */ /* 0x000fe40000000000 */
[----:B------:R-:W-:-:S05]  /*0a60*/  @P2 SEL R18, R5, R2, !P0 ;  /* 0x0000000205122207 */ /* 0x000fca0004000000 */
[----:B------:R-:W-:-:S08]  /*0a70*/  @!P2 DADD R14, -R12, 1 ;  /* 0x3ff000000c0ea429 */ /* 0x000fd00000000100 */
[----:B------:R-:W-:-:S06]  /*0a80*/  @!P2 DSETP.GEU.AND P1, PT, R14, R20, PT ;  /* 0x000000140e00a22a */ /* 0x000fcc0003f2e000 */
[----:B------:R-:W-:Y:S02]  /*0a90*/  @!P2 FSEL R14, R14, R20, !P1 ;  /* 0x000000140e0ea208 */ /* 0x000fe40004800000 */
[----:B------:R-:W-:Y:S01]  /*0aa0*/  @!P2 FSEL R15, R15, R21, !P1 ;  /* 0x000000150f0fa208 */ /* 0x000fe20004800000 */
[C---:B------:R-:W-:Y:S01]  /*0ab0*/  VIADD R21, R5.reuse, 0x1 ;  /* 0x0000000105157836 */ /* 0x040fe20000000000 */
[----:B------:R-:W-:Y:S01]  /*0ac0*/  @!P2 SEL R0, R0, RZ, P1 ;  /* 0x000000ff0000a207 */ /* 0x000fe20000800000 */
[----:B------:R-:W-:Y:S01]  /*0ad0*/  @!P2 IMAD.MOV.U32 R16, RZ, RZ, R14 ;  /* 0x000000ffff10a224 */ /* 0x000fe200078e000e */
[----:B------:R-:W-:Y:S01]  /*0ae0*/  @!P2 SEL R18, R5, R2, !P1 ;  /* 0x000000020512a207 */ /* 0x000fe20004800000 */
[----:B------:R-:W-:Y:S01]  /*0af0*/  @!P2 IMAD.MOV.U32 R17, RZ, RZ, R15 ;  /* 0x000000ffff11a224 */ /* 0x000fe200078e000f */
[----:B------:R-:W-:Y:S01]  /*0b00*/  @!P2 PRMT R4, R0, 0x7610, R4 ;  /* 0x000076100004a816 */ /* 0x000fe20000000004 */
[----:B------:R-:W-:Y:S06]  /*0b10*/  @!P3 BRA `(.L_x_8) ;  /* 0x000000000028b947 */ /* 0x000fec0003800000 */
[----:B------:R-:W-:-:S04]  /*0b20*/  LEA R19, R19, UR4, 0x3 ;  /* 0x0000000413137c11 */ /* 0x000fc8000f8e18ff */
[----:B------:R-:W0:Y:S02]  /*0b30*/  LDC.64 R14, c[0x3][R19] ;  /* 0x00c00000130e7b82 */ /* 0x000e240000000a00 */
[----:B0-----:R-:W-:-:S08]  /*0b40*/  DADD R14, -R14, R12 ;  /* 0x000000000e0e7229 */ /* 0x001fd0000000010c */
[----:B------:R-:W-:-:S06]  /*0b50*/  DSETP.GEU.AND P0, PT, R14, R16, PT ;  /* 0x000000100e00722a */ /* 0x000fcc0003f0e000 */
[----:B------:R-:W-:Y:S02]  /*0b60*/  FSEL R17, R15, R17, !P0 ;  /* 0x000000110f117208 */ /* 0x000fe40004000000 */
[----:B------:R-:W-:Y:S02]  /*0b70*/  SEL R2, R21, R18, !P0 ;  /* 0x0000001215027207 */ /* 0x000fe40004000000 */
[----:B------:R-:W-:Y:S01]  /*0b80*/  FSEL R20, R14, R16, !P0 ;  /* 0x000000100e147208 */ /* 0x000fe20004000000 */
[----:B------:R-:W-:Y:S01]  /*0b90*/  IMAD.MOV.U32 R21, RZ, RZ, R17 ;  /* 0x000000ffff157224 */ /* 0x000fe200078e0011 */
[----:B------:R-:W-:Y:S01]  /*0ba0*/  SEL R0, R4, 0x1, P0 ;  /* 0x0000000104007807 */ /* 0x000fe20000000000 */
[----:B------:R-:W-:Y:S06]  /*0bb0*/  BRA `(.L_x_9) ;  /* 0x0000000000287947 */ /* 0x000fec0003800000 */
.L_x_8:
[----:B------:R-:W-:-:S04]  /*0bc0*/  LEA R19, R19, UR4, 0x3 ;  /* 0x0000000413137c11 */ /* 0x000fc8000f8e18ff */
[----:B------:R-:W0:Y:S02]  /*0bd0*/  LDC.64 R14, c[0x3][R19] ;  /* 0x00c00000130e7b82 */ /* 0x000e240000000a00 */
[----:B0-----:R-:W-:-:S08]  /*0be0*/  DADD R14, R14, R12 ;  /* 0x000000000e0e7229 */ /* 0x001fd0000000000c */
[----:B------:R-:W-:-:S08]  /*0bf0*/  DADD R12, -R14, 1 ;  /* 0x3ff000000e0c7429 */ /* 0x000fd00000000100 */
[----:B------:R-:W-:-:S06]  /*0c00*/  DSETP.GEU.AND P0, PT, R12, R16, PT ;  /* 0x000000100c00722a */ /* 0x000fcc0003f0e000 */
[----:B------:R-:W-:Y:S02]  /*0c10*/  FSEL R13, R13, R17, !P0 ;  /* 0x000000110d0d7208 */ /* 0x000fe40004000000 */
[----:B------:R-:W-:Y:S02]  /*0c20*/  SEL R2, R21, R18, !P0 ;  /* 0x0000001215027207 */ /* 0x000fe40004000000 */
[----:B------:R-:W-:Y:S01]  /*0c30*/  SEL R0, R4, RZ, P0 ;  /* 0x000000ff04007207 */ /* 0x000fe20000000000 */
[----:B------:R-:W-:Y:S01]  /*0c40*/  IMAD.MOV.U32 R21, RZ, RZ, R13 ;  /* 0x000000ffff157224 */ /* 0x000fe200078e000d */
[----:B------:R-:W-:-:S07]  /*0c50*/  FSEL R20, R12, R16, !P0 ;  /* 0x000000100c147208 */ /* 0x000fce0004000000 */
.L_x_9:
[----:B------:R-:W-:Y:S05]  /*0c60*/  BSYNC.RECONVERGENT B0 ;  /* 0x0000000000007941 */ /* 0x000fea0003800200 */
.L_x_7:
[----:B------:R-:W-:Y:S02]  /*0c70*/  VIADD R3, R3, 0x2 ;  /* 0x0000000203037836 */ /* 0x000fe40000000000 */
[----:B------:R-:W-:-:S07]  /*0c80*/  VIADD R5, R5, 0x2 ;  /* 0x0000000205057836 */ /* 0x000fce0000000000 */
.L_x_6:
[----:B------:R-:W0:Y:S02]  /*0c90*/  LDCU UR4, c[0x0][0x384] ;  /* 0x00007080ff0477ac */ /* 0x000e240008000800 */
[----:B0-----:R-:W-:-:S04]  /*0ca0*/  ULOP3.LUT UR4, UR4, 0x1, URZ, 0xc0, !UPT ;  /* 0x0000000104047892 */ /* 0x001fc8000f8ec0ff */
[----:B------:R-:W-:-:S09]  /*0cb0*/  UISETP.NE.U32.AND UP0, UPT, UR4, 0x1, UPT ;  /* 0x000000010400788c */ /* 0x000fd2000bf05070 */
[----:B------:R-:W-:Y:S05]  /*0cc0*/  BRA.U UP0, `(.L_x_0) ;  /* 0x0000000100707547 */ /* 0x000fea000b800000 */
[----:B------:R-:W0:Y:S02]  /*0cd0*/  LDC.64 R12, c[0x0][0x388] ;  /* 0x0000e200ff0c7b82 */ /* 0x000e240000000a00 */
[----:B0-----:R-:W-:-:S06]  /*0ce0*/  IMAD.WIDE R12, R3, 0x4, R12 ;  /* 0x00000004030c7825 */ /* 0x001fcc00078e020c */
[----:B------:R-:W2:Y:S01]  /*0cf0*/  LDG.E R12, desc[UR10][R12.64] ;  /* 0x0000000a0c0c7981 */ /* 0x000ea2000c1e1900 */
[----:B------:R-:W-:Y:S01]  /*0d00*/  BSSY.RECONVERGENT B0, `(.L_x_0) ;  /* 0x0000018000007945 */ /* 0x000fe20003800200 */
[----:B--2---:R-:W0:Y:S02]  /*0d10*/  LDC.U8 R3, c[0x3][R12] ;  /* 0x00c000000c037b82 */ /* 0x004e240000000000 */
[----:B0-----:R-:W-:-:S13]  /*0d20*/  ISETP.NE.AND P0, PT, R3, RZ, PT ;  /* 0x000000ff0300720c */ /* 0x001fda0003f05270 */
[----:B------:R-:W-:Y:S05]  /*0d30*/  @!P0 BRA `(.L_x_10) ;  /* 0x0000000000288947 */ /* 0x000fea0003800000 */
[----:B------:R-:W-:Y:S02]  /*0d40*/  UMOV UR4, 0x60 ;  /* 0x0000006000047882 */ /* 0x000fe40000000000 */
[----:B------:R-:W-:-:S04]  /*0d50*/  LEA R3, R12, UR4, 0x3 ;  /* 0x000000040c037c11 */ /* 0x000fc8000f8e18ff */
[----:B------:R-:W0:Y:S02]  /*0d60*/  LDC.64 R12, c[0x3][R3] ;  /* 0x00c00000030c7b82 */ /* 0x000e240000000a00 */
[----:B0-----:R-:W-:-:S08]  /*0d70*/  DADD R12, -R12, R14 ;  /* 0x000000000c0c7229 */ /* 0x001fd0000000010e */
[----:B------:R-:W-:-:S06]  /*0d80*/  DSETP.GEU.AND P0, PT, R12, R20, PT ;  /* 0x000000140c00722a */ /* 0x000fcc0003f0e000 */
[----:B------:R-:W-:Y:S02]  /*0d90*/  SEL R0, R0, 0x1, P0 ;  /* 0x0000000100007807 */ /* 0x000fe40000000000 */
[----:B------:R-:W-:Y:S02]  /*0da0*/  FSEL R20, R12, R20, !P0 ;  /* 0x000000140c147208 */ /* 0x000fe40004000000 */
[----:B------:R-:W-:Y:S02]  /*0db0*/  FSEL R21, R13, R21, !P0 ;  /* 0x000000150d157208 */ /* 0x000fe40004000000 */
[----:B------:R-:W-:Y:S01]  /*0dc0*/  SEL R2, R5, R2, !P0 ;  /* 0x0000000205027207 */ /* 0x000fe20004000000 */
[----:B------:R-:W-:Y:S06]  /*0dd0*/  BRA `(.L_x_11) ;  /* 0x0000000000287947 */ /* 0x000fec0003800000 */
.L_x_10:
[----:B------:R-:W-:Y:S02]  /*0de0*/  UMOV UR4, 0x60 ;  /* 0x0000006000047882 */ /* 0x000fe40000000000 */
[----:B------:R-:W-:-:S06]  /*0df0*/  LEA R12, R12, UR4, 0x3 ;  /* 0x000000040c0c7c11 */ /* 0x000fcc000f8e18ff */
        /* <DEDUP_REMOVED lines=8> */
.L_x_11:
[----:B------:R-:W-:Y:S05]  /*0e80*/  BSYNC.RECONVERGENT B0 ;  /* 0x0000000000007941 */ /* 0x000fea0003800200 */
.L_x_0:
[----:B------:R-:W-:Y:S04]  /*0e90*/  STG.E desc[UR10][R8.64], R2 ;  /* 0x0000000208007986 */ /* 0x000fe8000c10190a */
[----:B------:R-:W-:Y:S04]  /*0ea0*/  STG.E.U8 desc[UR10][R10.64], R0 ;  /* 0x000000000a007986 */ /* 0x000fe8000c10110a */
[----:B------:R-:W-:Y:S01]  /*0eb0*/  STG.E.64 desc[UR10][R6.64], R20 ;  /* 0x0000001406007986 */ /* 0x000fe2000c101b0a */
[----:B------:R-:W-:Y:S05]  /*0ec0*/  EXIT ;  /* 0x000000000000794d */ /* 0x000fea0003800000 */
.L_x_12:
[----:B------:R-:W-:-:S00]  /*0ed0*/  BRA `(.L_x_12) ;  /* 0xfffffffc00fc7947 */ /* 0x000fc0000383ffff */
[----:B------:R-:W-:-:S00]  /*0ee0*/  NOP ;  /* 0x0000000000007918 */ /* 0x000fc00000000000 */
        /* <DEDUP_REMOVED lines=9> */
.L_x_13:


//--------------------- .nv.shared.reserved.0     --------------------------
	.section	.nv.shared.reserved.0,"aw",@nobits
	.weak		__nv_reservedSMEM_offset_0_alias
	.size		__nv_reservedSMEM_offset_0_alias, 0, 64
	.other		__nv_reservedSMEM_offset_0_alias,@"STO_CUDA_RESERVED_SHARED STV_DEFAULT"
__nv_reservedSMEM_offset_0_alias:
	.zero		0
	.zero		64


//--------------------- .nv.constant0._Z15KernelWeakTrainiiPidS_PbPd --------------------------
	.section	.nv.constant0._Z15KernelWeakTrainiiPidS_PbPd,"a",@progbits
	.sectionflags	@""
	.align	4
.nv.constant0._Z15KernelWeakTrainiiPidS_PbPd:
	.zero		944


//--------------------- SYMBOLS --------------------------

	.type		.nv.reservedSmem.offset0,@object
	.size		.nv.reservedSmem.offset0,0x4
